	.headerflags	@"EF_CUDA_TEXMODE_UNIFIED EF_CUDA_64BIT_ADDRESS EF_CUDA_ACCELERATORS EF_CUDA_SM90 EF_CUDA_VIRTUAL_SM(EF_CUDA_SM90)"
	.elftype	@"ET_EXEC"


//--------------------- .nv.info                  --------------------------
	.section	.nv.info,"",@"SHT_CUDA_INFO"
	.align	4


	//----- nvinfo : EIATTR_REGCOUNT
	.align		4
        /*0000*/ 	.byte	0x04, 0x2f
        /*0002*/ 	.short	(.L_3 - .L_2)
	.align		4
.L_2:
        /*0004*/ 	.word	index@(triton_poi_fused__native_batch_norm_legit_no_training_convolution_relu_20)
        /*0008*/ 	.word	0x00000013


	//----- nvinfo : EIATTR_MIN_STACK_SIZE
	.align		4
.L_3:
        /*000c*/ 	.byte	0x04, 0x12
        /*000e*/ 	.short	(.L_5 - .L_4)
	.align		4
.L_4:
        /*0010*/ 	.word	index@(triton_poi_fused__native_batch_norm_legit_no_training_convolution_relu_20)
        /*0014*/ 	.word	0x00000000


	//----- nvinfo : EIATTR_FRAME_SIZE
	.align		4
.L_5:
        /*0018*/ 	.byte	0x04, 0x11
        /*001a*/ 	.short	(.L_7 - .L_6)
	.align		4
.L_6:
        /*001c*/ 	.word	index@(triton_poi_fused__native_batch_norm_legit_no_training_convolution_relu_20)
        /*0020*/ 	.word	0x00000000


	//----- nvinfo : EIATTR_MIN_STACK_SIZE
	.align		4
.L_7:
        /*0024*/ 	.byte	0x04, 0x12
        /*0026*/ 	.short	(.L_9 - .L_8)
	.align		4
.L_8:
        /*0028*/ 	.word	index@(triton_poi_fused__native_batch_norm_legit_no_training_convolution_relu_20)
        /*002c*/ 	.word	0x00000000
.L_9:


//--------------------- .nv.info.triton_poi_fused__native_batch_norm_legit_no_training_convolution_relu_20 --------------------------
	.section	.nv.info.triton_poi_fused__native_batch_norm_legit_no_training_convolution_relu_20,"",@"SHT_CUDA_INFO"
	.sectionflags	@""
	.align	4


	//----- nvinfo : EIATTR_CUDA_API_VERSION
	.align		4
        /*0000*/ 	.byte	0x04, 0x37
        /*0002*/ 	.short	(.L_11 - .L_10)
.L_10:
        /*0004*/ 	.word	0x0000007c


	//----- nvinfo : EIATTR_KPARAM_INFO
	.align		4
.L_11:
        /*0008*/ 	.byte	0x04, 0x17
        /*000a*/ 	.short	(.L_13 - .L_12)
.L_12:
        /*000c*/ 	.word	0x00000000
        /*0010*/ 	.short	0x0007
        /*0012*/ 	.short	0x0038
        /*0014*/ 	.byte	0x00, 0xf0, 0x11, 0x00


	//----- nvinfo : EIATTR_KPARAM_INFO
	.align		4
.L_13:
        /*0018*/ 	.byte	0x04, 0x17
        /*001a*/ 	.short	(.L_15 - .L_14)
.L_14:
        /*001c*/ 	.word	0x00000000
        /*0020*/ 	.short	0x0006
        /*0022*/ 	.short	0x0030
        /*0024*/ 	.byte	0x00, 0xf4, 0x21, 0x00


	//----- nvinfo : EIATTR_KPARAM_INFO
	.align		4
.L_15:
        /*0028*/ 	.byte	0x04, 0x17
        /*002a*/ 	.short	(.L_17 - .L_16)
.L_16:
        /*002c*/ 	.word	0x00000000
        /*0030*/ 	.short	0x0005
        /*0032*/ 	.short	0x0028
        /*0034*/ 	.byte	0x00, 0xf4, 0x21, 0x00


	//----- nvinfo : EIATTR_KPARAM_INFO
	.align		4
.L_17:
        /*0038*/ 	.byte	0x04, 0x17
        /*003a*/ 	.short	(.L_19 - .L_18)
.L_18:
        /*003c*/ 	.word	0x00000000
        /*0040*/ 	.short	0x0004
        /*0042*/ 	.short	0x0020
        /*0044*/ 	.byte	0x00, 0xf4, 0x21, 0x00


	//----- nvinfo : EIATTR_KPARAM_INFO
	.align		4
.L_19:
        /*0048*/ 	.byte	0x04, 0x17
        /*004a*/ 	.short	(.L_21 - .L_20)
.L_20:
        /*004c*/ 	.word	0x00000000
        /*0050*/ 	.short	0x0003
        /*0052*/ 	.short	0x0018
        /*0054*/ 	.byte	0x00, 0xf4, 0x21, 0x00


	//----- nvinfo : EIATTR_KPARAM_INFO
	.align		4
.L_21:
        /*0058*/ 	.byte	0x04, 0x17
        /*005a*/ 	.short	(.L_23 - .L_22)
.L_22:
        /*005c*/ 	.word	0x00000000
        /*0060*/ 	.short	0x0002
        /*0062*/ 	.short	0x0010
        /*0064*/ 	.byte	0x00, 0xf4, 0x21, 0x00


	//----- nvinfo : EIATTR_KPARAM_INFO
	.align		4
.L_23:
        /*0068*/ 	.byte	0x04, 0x17
        /*006a*/ 	.short	(.L_25 - .L_24)
.L_24:
        /*006c*/ 	.word	0x00000000
        /*0070*/ 	.short	0x0001
        /*0072*/ 	.short	0x0008
        /*0074*/ 	.byte	0x00, 0xf4, 0x21, 0x00


	//----- nvinfo : EIATTR_KPARAM_INFO
	.align		4
.L_25:
        /*0078*/ 	.byte	0x04, 0x17
        /*007a*/ 	.short	(.L_27 - .L_26)
.L_26:
        /*007c*/ 	.word	0x00000000
        /*0080*/ 	.short	0x0000
        /*0082*/ 	.short	0x0000
        /*0084*/ 	.byte	0x00, 0xf4, 0x21, 0x00


	//----- nvinfo : EIATTR_SPARSE_MMA_MASK
	.align		4
.L_27:
        /*0088*/ 	.byte	0x03, 0x50
        /*008a*/ 	.short	0x0000


	//----- nvinfo : EIATTR_MAXREG_COUNT
	.align		4
        /*008c*/ 	.byte	0x03, 0x1b
        /*008e*/ 	.short	0x00ff


	//----- nvinfo : EIATTR_EXIT_INSTR_OFFSETS
	.align		4
        /*0090*/ 	.byte	0x04, 0x1c
        /*0092*/ 	.short	(.L_29 - .L_28)


	//   ....[0]....
.L_28:
        /*0094*/ 	.word	0x00000350


	//----- nvinfo : EIATTR_REQNTID
	.align		4
.L_29:
        /*0098*/ 	.byte	0x04, 0x10
        /*009a*/ 	.short	(.L_31 - .L_30)
.L_30:
        /*009c*/ 	.word	0x00000080
        /*00a0*/ 	.word	0x00000001
        /*00a4*/ 	.word	0x00000001


	//----- nvinfo : EIATTR_CBANK_PARAM_SIZE
	.align		4
.L_31:
        /*00a8*/ 	.byte	0x03, 0x19
        /*00aa*/ 	.short	0x003c


	//----- nvinfo : EIATTR_PARAM_CBANK
	.align		4
        /*00ac*/ 	.byte	0x04, 0x0a
        /*00ae*/ 	.short	(.L_33 - .L_32)
	.align		4
.L_32:
        /*00b0*/ 	.word	index@(.nv.constant0.triton_poi_fused__native_batch_norm_legit_no_training_convolution_relu_20)
        /*00b4*/ 	.short	0x0210
        /*00b6*/ 	.short	0x003c


	//----- nvinfo : EIATTR_SW_WAR
	.align		4
.L_33:
        /*00b8*/ 	.byte	0x04, 0x36
        /*00ba*/ 	.short	(.L_35 - .L_34)
.L_34:
        /*00bc*/ 	.word	0x00000008
.L_35:


//--------------------- .nv.callgraph             --------------------------
	.section	.nv.callgraph,"",@"SHT_CUDA_CALLGRAPH"
	.align	4
	.sectionentsize	8
	.align		4
        /*0000*/ 	.word	0x00000000
	.align		4
        /*0004*/ 	.word	0xffffffff
	.align		4
        /*0008*/ 	.word	0x00000000
	.align		4
        /*000c*/ 	.word	0xfffffffe
	.align		4
        /*0010*/ 	.word	0x00000000
	.align		4
        /*0014*/ 	.word	0xfffffffd
	.align		4
        /*0018*/ 	.word	0x00000000
	.align		4
        /*001c*/ 	.word	0xfffffffc


//--------------------- .nv.constant4             --------------------------
	.section	.nv.constant4,"a",@progbits
	.align	8
	.align		8
.nv.constant4:
        /*0000*/ 	.dword	_$_str
	.align		8
        /*0008*/ 	.dword	_$_str_$_2


//--------------------- .text.triton_poi_fused__native_batch_norm_legit_no_training_convolution_relu_20 --------------------------
	.section	.text.triton_poi_fused__native_batch_norm_legit_no_training_convolution_relu_20,"ax",@progbits
	.align	128
        .global         triton_poi_fused__native_batch_norm_legit_no_training_convolution_relu_20
        .type           triton_poi_fused__native_batch_norm_legit_no_training_convolution_relu_20,@function
        .size           triton_poi_fused__native_batch_norm_legit_no_training_convolution_relu_20,(.L_x_1 - triton_poi_fused__native_batch_norm_legit_no_training_convolution_relu_20)
        .other          triton_poi_fused__native_batch_norm_legit_no_training_convolution_relu_20,@"STO_CUDA_ENTRY STV_DEFAULT"
triton_poi_fused__native_batch_norm_legit_no_training_convolution_relu_20:
.text.triton_poi_fused__native_batch_norm_legit_no_training_convolution_relu_20:
[----:B------:R-:W-:Y:S01]  /*0000*/  LDC R1, c[0x0][0x28] ;  /* 0x00000a00ff017b82 */ /* 0x000fe20000000800 */
[----:B------:R-:W1:Y:S07]  /*0010*/  S2R R0, SR_TID.X ;  /* 0x0000000000007919 */ /* 0x000e6e0000002100 */
[----:B------:R-:W2:Y:S01]  /*0020*/  LDC.64 R10, c[0x0][0x228] ;  /* 0x00008a00ff0a7b82 */ /* 0x000ea20000000a00 */
[----:B------:R-:W-:Y:S01]  /*0030*/  ULDC.64 UR4, c[0x0][0x208] ;  /* 0x0000820000047ab9 */ /* 0x000fe20000000a00 */
[----:B------:R-:W3:Y:S06]  /*0040*/  S2R R3, SR_CTAID.X ;  /* 0x0000000000037919 */ /* 0x000eec0000002500 */
[----:B------:R-:W4:Y:S08]  /*0050*/  LDC.64 R6, c[0x0][0x218] ;  /* 0x00008600ff067b82 */ /* 0x000f300000000a00 */
[----:B------:R-:W5:Y:S08]  /*0060*/  LDC.64 R8, c[0x0][0x220] ;  /* 0x00008800ff087b82 */ /* 0x000f700000000a00 */
[----:B------:R-:W5:Y:S01]  /*0070*/  LDC.64 R12, c[0x0][0x230] ;  /* 0x00008c00ff0c7b82 */ /* 0x000f620000000a00 */
[----:B-1----:R-:W-:-:S07]  /*0080*/  LOP3.LUT R0, R0, 0x7f, RZ, 0xc0, !PT ;  /* 0x0000007f00007812 */ /* 0x002fce00078ec0ff */
[----:B------:R-:W1:Y:S01]  /*0090*/  LDC.64 R4, c[0x0][0x238] ;  /* 0x00008e00ff047b82 */ /* 0x000e620000000a00 */
[----:B---3--:R-:W-:Y:S02]  /*00a0*/  SHF.R.S32.HI R2, RZ, 0x18, R3 ;  /* 0x00000018ff027819 */ /* 0x008fe40000011403 */
[----:B------:R-:W-:Y:S02]  /*00b0*/  LEA R0, R3, R0, 0x7 ;  /* 0x0000000003007211 */ /* 0x000fe400078e38ff */
[----:B------:R-:W-:-:S04]  /*00c0*/  SGXT R3, R2, 0x1 ;  /* 0x000000010203781a */ /* 0x000fc80000000200 */
[----:B------:R-:W-:-:S04]  /*00d0*/  LEA.HI R3, R3, R0, RZ, 0x4 ;  /* 0x0000000003037211 */ /* 0x000fc800078f20ff */
[--C-:B------:R-:W-:Y:S02]  /*00e0*/  SHF.R.S32.HI R2, RZ, 0x4, R3.reuse ;  /* 0x00000004ff027819 */ /* 0x100fe40000011403 */
[----:B------:R-:W-:-:S04]  /*00f0*/  SHF.R.S32.HI R3, RZ, 0x1f, R3 ;  /* 0x0000001fff037819 */ /* 0x000fc80000011403 */
[----:B------:R-:W-:-:S04]  /*0100*/  LEA.HI R3, R3, R2, RZ, 0x9 ;  /* 0x0000000203037211 */ /* 0x000fc800078f48ff */
[----:B------:R-:W-:-:S04]  /*0110*/  LOP3.LUT R3, R3, 0xfffffe00, RZ, 0xc0, !PT ;  /* 0xfffffe0003037812 */ /* 0x000fc800078ec0ff */
[----:B------:R-:W-:Y:S02]  /*0120*/  IADD3 R15, R2, -R3, RZ ;  /* 0x80000003020f7210 */ /* 0x000fe40007ffe0ff */
[----:B------:R-:W3:Y:S03]  /*0130*/  LDC.64 R2, c[0x0][0x210] ;  /* 0x00008400ff027b82 */ /* 0x000ee60000000a00 */
[----:B--2---:R-:W-:-:S05]  /*0140*/  IMAD.WIDE R10, R15, 0x4, R10 ;  /* 0x000000040f0a7825 */ /* 0x004fca00078e020a */
[----:B------:R2:W2:Y:S01]  /*0150*/  LDG.E.EL R16, desc[UR4][R10.64] ;  /* 0x000000040a107981 */ /* 0x0004a2000c2e1900 */
[----:B----4-:R-:W-:-:S04]  /*0160*/  IMAD.WIDE R6, R15, 0x4, R6 ;  /* 0x000000040f067825 */ /* 0x010fc800078e0206 */
[C---:B-----5:R-:W-:Y:S02]  /*0170*/  IMAD.WIDE R8, R15.reuse, 0x4, R8 ;  /* 0x000000040f087825 */ /* 0x060fe400078e0208 */
[----:B------:R4:W5:Y:S02]  /*0180*/  LDG.E.EL R7, desc[UR4][R6.64] ;  /* 0x0000000406077981 */ /* 0x000964000c2e1900 */
[----:B---3--:R-:W-:Y:S02]  /*0190*/  IMAD.WIDE R2, R0, 0x4, R2 ;  /* 0x0000000400027825 */ /* 0x008fe400078e0202 */
[----:B------:R-:W3:Y:S04]  /*01a0*/  LDG.E.EL R8, desc[UR4][R8.64] ;  /* 0x0000000408087981 */ /* 0x000ee8000c2e1900 */
[----:B------:R-:W5:Y:S01]  /*01b0*/  LDG.E R14, desc[UR4][R2.64] ;  /* 0x00000004020e7981 */ /* 0x000f62000c1e1900 */
[----:B0-2---:R-:W-:-:S04]  /*01c0*/  IMAD.WIDE R10, R15, 0x4, R12 ;  /* 0x000000040f0a7825 */ /* 0x005fc800078e020c */
[----:B-1----:R-:W-:Y:S02]  /*01d0*/  IMAD.WIDE R12, R15, 0x4, R4 ;  /* 0x000000040f0c7825 */ /* 0x002fe400078e0204 */
[----:B------:R-:W2:Y:S01]  /*01e0*/  LDG.E.EL R10, desc[UR4][R10.64] ;  /* 0x000000040a0a7981 */ /* 0x000ea2000c2e1900 */
[----:B----4-:R-:W-:Y:S01]  /*01f0*/  HFMA2.MMA R6, -RZ, RZ, 1.625, 0 ;  /* 0x3e800000ff067435 */ /* 0x010fe200000001ff */
[----:B------:R-:W0:Y:S02]  /*0200*/  LDC.64 R4, c[0x0][0x240] ;  /* 0x00009000ff047b82 */ /* 0x000e240000000a00 */
[----:B------:R-:W2:Y:S01]  /*0210*/  LDG.E.EL R13, desc[UR4][R12.64] ;  /* 0x000000040c0d7981 */ /* 0x000ea2000c2e1900 */
[----:B0-----:R-:W-:-:S04]  /*0220*/  IMAD.WIDE R4, R0, 0x4, R4 ;  /* 0x0000000400047825 */ /* 0x001fc800078e0204 */
[----:B------:R-:W-:-:S04]  /*0230*/  FADD R16, R16, 9.9999997473787516356e-06 ;  /* 0x3727c5ac10107421 */ /* 0x000fc80000000000 */
[----:B------:R-:W0:Y:S02]  /*0240*/  MUFU.SQRT R15, R16 ;  /* 0x00000010000f7308 */ /* 0x000e240000002000 */
[C---:B0-----:R-:W-:Y:S02]  /*0250*/  FSETP.GT.AND P0, PT, R15.reuse, 8.50705917302346158658e+37, PT ;  /* 0x7e8000000f00780b */ /* 0x041fe40003f04000 */
[----:B------:R-:W-:-:S11]  /*0260*/  FSETP.GEU.AND P1, PT, R15, 1.175494350822287508e-38, PT ;  /* 0x008000000f00780b */ /* 0x000fd60003f2e000 */
[----:B------:R-:W-:-:S04]  /*0270*/  @P0 FMUL R15, R15, 0.25 ;  /* 0x3e8000000f0f0820 */ /* 0x000fc80000400000 */
[----:B------:R-:W-:-:S06]  /*0280*/  @!P1 FMUL R15, R15, 16777216 ;  /* 0x4b8000000f0f9820 */ /* 0x000fcc0000400000 */
[----:B------:R-:W0:Y:S01]  /*0290*/  MUFU.RCP R15, R15 ;  /* 0x0000000f000f7308 */ /* 0x000e220000001000 */
[----:B------:R-:W-:Y:S01]  /*02a0*/  FSEL R6, R6, 1, P0 ;  /* 0x3f80000006067808 */ /* 0x000fe20000000000 */
[----:B-----5:R-:W-:-:S04]  /*02b0*/  FADD R7, R14, R7 ;  /* 0x000000070e077221 */ /* 0x020fc80000000000 */
[----:B------:R-:W-:Y:S01]  /*02c0*/  @!P1 FMUL R6, R6, 16777216 ;  /* 0x4b80000006069820 */ /* 0x000fe20000400000 */
[----:B---3--:R-:W-:-:S03]  /*02d0*/  FADD R8, -R8, R7 ;  /* 0x0000000708087221 */ /* 0x008fc60000000100 */
[----:B0-----:R-:W-:-:S04]  /*02e0*/  FMUL R9, R15, R6 ;  /* 0x000000060f097220 */ /* 0x001fc80000400000 */
[----:B------:R-:W-:-:S04]  /*02f0*/  FMUL R8, R8, R9 ;  /* 0x0000000908087220 */ /* 0x000fc80000400000 */
[----:B--2---:R-:W-:-:S05]  /*0300*/  FFMA R8, R10, R8, R13 ;  /* 0x000000080a087223 */ /* 0x004fca000000000d */
[----:B------:R-:W-:-:S04]  /*0310*/  FSETP.GEU.AND P0, PT, R8, RZ, PT ;  /* 0x000000ff0800720b */ /* 0x000fc80003f0e000 */
[----:B------:R-:W-:Y:S01]  /*0320*/  FSEL R9, R8, RZ, P0 ;  /* 0x000000ff08097208 */ /* 0x000fe20000000000 */
[----:B------:R-:W-:Y:S04]  /*0330*/  STG.E desc[UR4][R2.64], R7 ;  /* 0x0000000702007986 */ /* 0x000fe8000c101904 */
[----:B------:R-:W-:Y:S01]  /*0340*/  STG.E desc[UR4][R4.64], R9 ;  /* 0x0000000904007986 */ /* 0x000fe2000c101904 */
[----:B------:R-:W-:Y:S05]  /*0350*/  EXIT ;  /* 0x000000000000794d */ /* 0x000fea0003800000 */
.L_x_0:
[----:B------:R-:W-:-:S00]  /*0360*/  BRA `(.L_x_0) ;  /* 0xfffffffc00fc7947 */ /* 0x000fc0000383ffff */
[----:B------:R-:W-:-:S00]  /*0370*/  NOP ;  /* 0x0000000000007918 */ /* 0x000fc00000000000 */
        /* <DEDUP_REMOVED lines=8> */
.L_x_1:


//--------------------- .nv.global.init           --------------------------
	.section	.nv.global.init,"aw",@progbits
.nv.global.init:
	.type		_$_str,@object
	.size		_$_str,(_$_str_$_2 - _$_str)
_$_str:
        /*0000*/ 	.byte	0x5f, 0x5f, 0x43, 0x55, 0x44, 0x41, 0x5f, 0x46, 0x54, 0x5a, 0x00
	.type		_$_str_$_2,@object
	.size		_$_str_$_2,(.L_1 - _$_str_$_2)
_$_str_$_2:
        /*000b*/ 	.byte	0x5f, 0x5f, 0x43, 0x55, 0x44, 0x41, 0x5f, 0x50, 0x52, 0x45, 0x43, 0x5f, 0x53, 0x51, 0x52, 0x54
        /*001b*/ 	.byte	0x00
.L_1:


//--------------------- .nv.constant0.triton_poi_fused__native_batch_norm_legit_no_training_convolution_relu_20 --------------------------
	.section	.nv.constant0.triton_poi_fused__native_batch_norm_legit_no_training_convolution_relu_20,"a",@progbits
	.sectionflags	@""
	.align	4
.nv.constant0.triton_poi_fused__native_batch_norm_legit_no_training_convolution_relu_20:
	.zero		588
